	.headerflags	@"EF_CUDA_TEXMODE_UNIFIED EF_CUDA_64BIT_ADDRESS EF_CUDA_ACCELERATORS EF_CUDA_SM90 EF_CUDA_VIRTUAL_SM(EF_CUDA_SM90)"
	.elftype	@"ET_EXEC"


//--------------------- .nv.info                  --------------------------
	.section	.nv.info,"",@"SHT_CUDA_INFO"
	.align	4


	//----- nvinfo : EIATTR_REGCOUNT
	.align		4
        /*0000*/ 	.byte	0x04, 0x2f
        /*0002*/ 	.short	(.L_3 - .L_2)
	.align		4
.L_2:
        /*0004*/ 	.word	index@(triton_poi_fused__native_batch_norm_legit_no_training_convolution_relu_57)
        /*0008*/ 	.word	0x00000016


	//----- nvinfo : EIATTR_MIN_STACK_SIZE
	.align		4
.L_3:
        /*000c*/ 	.byte	0x04, 0x12
        /*000e*/ 	.short	(.L_5 - .L_4)
	.align		4
.L_4:
        /*0010*/ 	.word	index@(triton_poi_fused__native_batch_norm_legit_no_training_convolution_relu_57)
        /*0014*/ 	.word	0x00000000


	//----- nvinfo : EIATTR_FRAME_SIZE
	.align		4
.L_5:
        /*0018*/ 	.byte	0x04, 0x11
        /*001a*/ 	.short	(.L_7 - .L_6)
	.align		4
.L_6:
        /*001c*/ 	.word	index@(triton_poi_fused__native_batch_norm_legit_no_training_convolution_relu_57)
        /*0020*/ 	.word	0x00000000


	//----- nvinfo : EIATTR_MIN_STACK_SIZE
	.align		4
.L_7:
        /*0024*/ 	.byte	0x04, 0x12
        /*0026*/ 	.short	(.L_9 - .L_8)
	.align		4
.L_8:
        /*0028*/ 	.word	index@(triton_poi_fused__native_batch_norm_legit_no_training_convolution_relu_57)
        /*002c*/ 	.word	0x00000000
.L_9:


//--------------------- .nv.info.triton_poi_fused__native_batch_norm_legit_no_training_convolution_relu_57 --------------------------
	.section	.nv.info.triton_poi_fused__native_batch_norm_legit_no_training_convolution_relu_57,"",@"SHT_CUDA_INFO"
	.sectionflags	@""
	.align	4


	//----- nvinfo : EIATTR_CUDA_API_VERSION
	.align		4
        /*0000*/ 	.byte	0x04, 0x37
        /*0002*/ 	.short	(.L_11 - .L_10)
.L_10:
        /*0004*/ 	.word	0x0000007c


	//----- nvinfo : EIATTR_KPARAM_INFO
	.align		4
.L_11:
        /*0008*/ 	.byte	0x04, 0x17
        /*000a*/ 	.short	(.L_13 - .L_12)
.L_12:
        /*000c*/ 	.word	0x00000000
        /*0010*/ 	.short	0x0007
        /*0012*/ 	.short	0x0038
        /*0014*/ 	.byte	0x00, 0xf0, 0x11, 0x00


	//----- nvinfo : EIATTR_KPARAM_INFO
	.align		4
.L_13:
        /*0018*/ 	.byte	0x04, 0x17
        /*001a*/ 	.short	(.L_15 - .L_14)
.L_14:
        /*001c*/ 	.word	0x00000000
        /*0020*/ 	.short	0x0006
        /*0022*/ 	.short	0x0030
        /*0024*/ 	.byte	0x00, 0xf4, 0x21, 0x00


	//----- nvinfo : EIATTR_KPARAM_INFO
	.align		4
.L_15:
        /*0028*/ 	.byte	0x04, 0x17
        /*002a*/ 	.short	(.L_17 - .L_16)
.L_16:
        /*002c*/ 	.word	0x00000000
        /*0030*/ 	.short	0x0005
        /*0032*/ 	.short	0x0028
        /*0034*/ 	.byte	0x00, 0xf4, 0x21, 0x00


	//----- nvinfo : EIATTR_KPARAM_INFO
	.align		4
.L_17:
        /*0038*/ 	.byte	0x04, 0x17
        /*003a*/ 	.short	(.L_19 - .L_18)
.L_18:
        /*003c*/ 	.word	0x00000000
        /*0040*/ 	.short	0x0004
        /*0042*/ 	.short	0x0020
        /*0044*/ 	.byte	0x00, 0xf4, 0x21, 0x00


	//----- nvinfo : EIATTR_KPARAM_INFO
	.align		4
.L_19:
        /*0048*/ 	.byte	0x04, 0x17
        /*004a*/ 	.short	(.L_21 - .L_20)
.L_20:
        /*004c*/ 	.word	0x00000000
        /*0050*/ 	.short	0x0003
        /*0052*/ 	.short	0x0018
        /*0054*/ 	.byte	0x00, 0xf4, 0x21, 0x00


	//----- nvinfo : EIATTR_KPARAM_INFO
	.align		4
.L_21:
        /*0058*/ 	.byte	0x04, 0x17
        /*005a*/ 	.short	(.L_23 - .L_22)
.L_22:
        /*005c*/ 	.word	0x00000000
        /*0060*/ 	.short	0x0002
        /*0062*/ 	.short	0x0010
        /*0064*/ 	.byte	0x00, 0xf4, 0x21, 0x00


	//----- nvinfo : EIATTR_KPARAM_INFO
	.align		4
.L_23:
        /*0068*/ 	.byte	0x04, 0x17
        /*006a*/ 	.short	(.L_25 - .L_24)
.L_24:
        /*006c*/ 	.word	0x00000000
        /*0070*/ 	.short	0x0001
        /*0072*/ 	.short	0x0008
        /*0074*/ 	.byte	0x00, 0xf4, 0x21, 0x00


	//----- nvinfo : EIATTR_KPARAM_INFO
	.align		4
.L_25:
        /*0078*/ 	.byte	0x04, 0x17
        /*007a*/ 	.short	(.L_27 - .L_26)
.L_26:
        /*007c*/ 	.word	0x00000000
        /*0080*/ 	.short	0x0000
        /*0082*/ 	.short	0x0000
        /*0084*/ 	.byte	0x00, 0xf4, 0x21, 0x00


	//----- nvinfo : EIATTR_SPARSE_MMA_MASK
	.align		4
.L_27:
        /*0088*/ 	.byte	0x03, 0x50
        /*008a*/ 	.short	0x0000


	//----- nvinfo : EIATTR_MAXREG_COUNT
	.align		4
        /*008c*/ 	.byte	0x03, 0x1b
        /*008e*/ 	.short	0x00ff


	//----- nvinfo : EIATTR_EXIT_INSTR_OFFSETS
	.align		4
        /*0090*/ 	.byte	0x04, 0x1c
        /*0092*/ 	.short	(.L_29 - .L_28)


	//   ....[0]....
.L_28:
        /*0094*/ 	.word	0x000003b0


	//----- nvinfo : EIATTR_REQNTID
	.align		4
.L_29:
        /*0098*/ 	.byte	0x04, 0x10
        /*009a*/ 	.short	(.L_31 - .L_30)
.L_30:
        /*009c*/ 	.word	0x00000100
        /*00a0*/ 	.word	0x00000001
        /*00a4*/ 	.word	0x00000001


	//----- nvinfo : EIATTR_CBANK_PARAM_SIZE
	.align		4
.L_31:
        /*00a8*/ 	.byte	0x03, 0x19
        /*00aa*/ 	.short	0x003c


	//----- nvinfo : EIATTR_PARAM_CBANK
	.align		4
        /*00ac*/ 	.byte	0x04, 0x0a
        /*00ae*/ 	.short	(.L_33 - .L_32)
	.align		4
.L_32:
        /*00b0*/ 	.word	index@(.nv.constant0.triton_poi_fused__native_batch_norm_legit_no_training_convolution_relu_57)
        /*00b4*/ 	.short	0x0210
        /*00b6*/ 	.short	0x003c


	//----- nvinfo : EIATTR_SW_WAR
	.align		4
.L_33:
        /*00b8*/ 	.byte	0x04, 0x36
        /*00ba*/ 	.short	(.L_35 - .L_34)
.L_34:
        /*00bc*/ 	.word	0x00000008
.L_35:


//--------------------- .nv.callgraph             --------------------------
	.section	.nv.callgraph,"",@"SHT_CUDA_CALLGRAPH"
	.align	4
	.sectionentsize	8
	.align		4
        /*0000*/ 	.word	0x00000000
	.align		4
        /*0004*/ 	.word	0xffffffff
	.align		4
        /*0008*/ 	.word	0x00000000
	.align		4
        /*000c*/ 	.word	0xfffffffe
	.align		4
        /*0010*/ 	.word	0x00000000
	.align		4
        /*0014*/ 	.word	0xfffffffd
	.align		4
        /*0018*/ 	.word	0x00000000
	.align		4
        /*001c*/ 	.word	0xfffffffc


//--------------------- .nv.constant4             --------------------------
	.section	.nv.constant4,"a",@progbits
	.align	8
	.align		8
.nv.constant4:
        /*0000*/ 	.dword	_$_str
	.align		8
        /*0008*/ 	.dword	_$_str_$_2


//--------------------- .text.triton_poi_fused__native_batch_norm_legit_no_training_convolution_relu_57 --------------------------
	.section	.text.triton_poi_fused__native_batch_norm_legit_no_training_convolution_relu_57,"ax",@progbits
	.align	128
        .global         triton_poi_fused__native_batch_norm_legit_no_training_convolution_relu_57
        .type           triton_poi_fused__native_batch_norm_legit_no_training_convolution_relu_57,@function
        .size           triton_poi_fused__native_batch_norm_legit_no_training_convolution_relu_57,(.L_x_1 - triton_poi_fused__native_batch_norm_legit_no_training_convolution_relu_57)
        .other          triton_poi_fused__native_batch_norm_legit_no_training_convolution_relu_57,@"STO_CUDA_ENTRY STV_DEFAULT"
triton_poi_fused__native_batch_norm_legit_no_training_convolution_relu_57:
.text.triton_poi_fused__native_batch_norm_legit_no_training_convolution_relu_57:
[----:B------:R-:W-:Y:S01]  /*0000*/  LDC R1, c[0x0][0x28] ;  /* 0x00000a00ff017b82 */ /* 0x000fe20000000800 */
[----:B------:R-:W1:Y:S07]  /*0010*/  S2R R0, SR_TID.X ;  /* 0x0000000000007919 */ /* 0x000e6e0000002100 */
[----:B------:R-:W2:Y:S01]  /*0020*/  LDC.64 R14, c[0x0][0x228] ;  /* 0x00008a00ff0e7b82 */ /* 0x000ea20000000a00 */
[----:B------:R-:W-:Y:S01]  /*0030*/  ULDC.64 UR4, c[0x0][0x208] ;  /* 0x0000820000047ab9 */ /* 0x000fe20000000a00 */
[----:B------:R-:W3:Y:S06]  /*0040*/  S2R R5, SR_CTAID.X ;  /* 0x0000000000057919 */ /* 0x000eec0000002500 */
[----:B------:R-:W4:Y:S08]  /*0050*/  LDC.64 R10, c[0x0][0x218] ;  /* 0x00008600ff0a7b82 */ /* 0x000f300000000a00 */
[----:B------:R-:W5:Y:S08]  /*0060*/  LDC.64 R12, c[0x0][0x220] ;  /* 0x00008800ff0c7b82 */ /* 0x000f700000000a00 */
[----:B------:R-:W5:Y:S01]  /*0070*/  LDC.64 R16, c[0x0][0x230] ;  /* 0x00008c00ff107b82 */ /* 0x000f620000000a00 */
[----:B-1----:R-:W-:-:S02]  /*0080*/  SHF.L.U32 R0, R0, 0x1, RZ ;  /* 0x0000000100007819 */ /* 0x002fc400000006ff */
[----:B---3--:R-:W-:Y:S02]  /*0090*/  SHF.R.S32.HI R3, RZ, 0x16, R5 ;  /* 0x00000016ff037819 */ /* 0x008fe40000011405 */
[----:B------:R-:W-:Y:S02]  /*00a0*/  LOP3.LUT R0, R0, 0x1fe, RZ, 0xc0, !PT ;  /* 0x000001fe00007812 */ /* 0x000fe400078ec0ff */
[----:B------:R-:W-:Y:S02]  /*00b0*/  SGXT R3, R3, 0x1 ;  /* 0x000000010303781a */ /* 0x000fe40000000200 */
[----:B------:R-:W-:Y:S02]  /*00c0*/  LEA R0, R5, R0, 0x9 ;  /* 0x0000000005007211 */ /* 0x000fe400078e48ff */
[----:B------:R-:W1:Y:S02]  /*00d0*/  LDC.64 R4, c[0x0][0x238] ;  /* 0x00008e00ff047b82 */ /* 0x000e640000000a00 */
[----:B------:R-:W-:-:S04]  /*00e0*/  LEA.HI R3, R3, R0, RZ, 0x8 ;  /* 0x0000000003037211 */ /* 0x000fc800078f40ff */
[----:B------:R-:W-:-:S04]  /*00f0*/  SHF.R.S32.HI R3, RZ, 0x8, R3 ;  /* 0x00000008ff037819 */ /* 0x000fc80000011403 */
[----:B------:R-:W-:-:S04]  /*0100*/  LEA.HI R2, R3, R3, RZ, 0x9 ;  /* 0x0000000303027211 */ /* 0x000fc800078f48ff */
[----:B------:R-:W-:-:S04]  /*0110*/  LOP3.LUT R2, R2, 0xfffffe00, RZ, 0xc0, !PT ;  /* 0xfffffe0002027812 */ /* 0x000fc800078ec0ff */
[----:B------:R-:W-:Y:S02]  /*0120*/  IADD3 R19, R3, -R2, RZ ;  /* 0x8000000203137210 */ /* 0x000fe40007ffe0ff */
[----:B------:R-:W3:Y:S03]  /*0130*/  LDC.64 R2, c[0x0][0x210] ;  /* 0x00008400ff027b82 */ /* 0x000ee60000000a00 */
[----:B--2---:R-:W-:-:S05]  /*0140*/  IMAD.WIDE R14, R19, 0x4, R14 ;  /* 0x00000004130e7825 */ /* 0x004fca00078e020e */
[----:B------:R2:W2:Y:S01]  /*0150*/  LDG.E.EL R18, desc[UR4][R14.64] ;  /* 0x000000040e127981 */ /* 0x0004a2000c2e1900 */
[----:B----4-:R-:W-:-:S04]  /*0160*/  IMAD.WIDE R10, R19, 0x4, R10 ;  /* 0x00000004130a7825 */ /* 0x010fc800078e020a */
[----:B-----5:R-:W-:Y:S01]  /*0170*/  IMAD.WIDE R12, R19, 0x4, R12 ;  /* 0x00000004130c7825 */ /* 0x020fe200078e020c */
[----:B------:R4:W5:Y:S04]  /*0180*/  LDG.E.EL R8, desc[UR4][R10.64] ;  /* 0x000000040a087981 */ /* 0x000968000c2e1900 */
[----:B------:R-:W5:Y:S01]  /*0190*/  LDG.E.EL R9, desc[UR4][R12.64] ;  /* 0x000000040c097981 */ /* 0x000f62000c2e1900 */
[----:B---3--:R-:W-:-:S05]  /*01a0*/  IMAD.WIDE R2, R0, 0x4, R2 ;  /* 0x0000000400027825 */ /* 0x008fca00078e0202 */
[----:B------:R-:W5:Y:S01]  /*01b0*/  LDG.E.64 R6, desc[UR4][R2.64] ;  /* 0x0000000402067981 */ /* 0x000f62000c1e1b00 */
[----:B0-2---:R-:W-:-:S04]  /*01c0*/  IMAD.WIDE R14, R19, 0x4, R16 ;  /* 0x00000004130e7825 */ /* 0x005fc800078e0210 */
[----:B-1----:R-:W-:Y:S02]  /*01d0*/  IMAD.WIDE R16, R19, 0x4, R4 ;  /* 0x0000000413107825 */ /* 0x002fe400078e0204 */
[----:B------:R-:W2:Y:S01]  /*01e0*/  LDG.E.EL R14, desc[UR4][R14.64] ;  /* 0x000000040e0e7981 */ /* 0x000ea2000c2e1900 */
[----:B----4-:R-:W-:Y:S01]  /*01f0*/  HFMA2.MMA R10, -RZ, RZ, 1.625, 0 ;  /* 0x3e800000ff0a7435 */ /* 0x010fe200000001ff */
[----:B------:R-:W0:Y:S02]  /*0200*/  LDC.64 R4, c[0x0][0x240] ;  /* 0x00009000ff047b82 */ /* 0x000e240000000a00 */
[----:B------:R-:W2:Y:S01]  /*0210*/  LDG.E.EL R17, desc[UR4][R16.64] ;  /* 0x0000000410117981 */ /* 0x000ea2000c2e1900 */
[----:B0-----:R-:W-:-:S04]  /*0220*/  IMAD.WIDE R4, R0, 0x4, R4 ;  /* 0x0000000400047825 */ /* 0x001fc800078e0204 */
[----:B------:R-:W-:-:S04]  /*0230*/  FADD R18, R18, 9.9999997473787516356e-06 ;  /* 0x3727c5ac12127421 */ /* 0x000fc80000000000 */
[----:B------:R-:W0:Y:S02]  /*0240*/  MUFU.SQRT R19, R18 ;  /* 0x0000001200137308 */ /* 0x000e240000002000 */
[C---:B0-----:R-:W-:Y:S02]  /*0250*/  FSETP.GT.AND P0, PT, R19.reuse, 8.50705917302346158658e+37, PT ;  /* 0x7e8000001300780b */ /* 0x041fe40003f04000 */
[----:B------:R-:W-:-:S11]  /*0260*/  FSETP.GEU.AND P1, PT, R19, 1.175494350822287508e-38, PT ;  /* 0x008000001300780b */ /* 0x000fd60003f2e000 */
[----:B------:R-:W-:-:S04]  /*0270*/  @P0 FMUL R19, R19, 0.25 ;  /* 0x3e80000013130820 */ /* 0x000fc80000400000 */
[----:B------:R-:W-:-:S06]  /*0280*/  @!P1 FMUL R19, R19, 16777216 ;  /* 0x4b80000013139820 */ /* 0x000fcc0000400000 */
[----:B------:R-:W0:Y:S01]  /*0290*/  MUFU.RCP R19, R19 ;  /* 0x0000001300137308 */ /* 0x000e220000001000 */
[----:B------:R-:W-:Y:S01]  /*02a0*/  FSEL R10, R10, 1, P0 ;  /* 0x3f8000000a0a7808 */ /* 0x000fe20000000000 */
[--C-:B-----5:R-:W-:Y:S01]  /*02b0*/  FADD R6, R6, R8.reuse ;  /* 0x0000000806067221 */ /* 0x120fe20000000000 */
[----:B------:R-:W-:-:S03]  /*02c0*/  FADD R7, R7, R8 ;  /* 0x0000000807077221 */ /* 0x000fc60000000000 */
[----:B------:R-:W-:Y:S01]  /*02d0*/  @!P1 FMUL R10, R10, 16777216 ;  /* 0x4b8000000a0a9820 */ /* 0x000fe20000400000 */
[C---:B------:R-:W-:Y:S01]  /*02e0*/  FADD R8, -R9.reuse, R6 ;  /* 0x0000000609087221 */ /* 0x040fe20000000100 */
[----:B------:R-:W-:Y:S02]  /*02f0*/  FADD R9, -R9, R7 ;  /* 0x0000000709097221 */ /* 0x000fe40000000100 */
[----:B0-----:R-:W-:-:S04]  /*0300*/  FMUL R10, R19, R10 ;  /* 0x0000000a130a7220 */ /* 0x001fc80000400000 */
[-C--:B------:R-:W-:Y:S01]  /*0310*/  FMUL R8, R8, R10.reuse ;  /* 0x0000000a08087220 */ /* 0x080fe20000400000 */
[----:B------:R-:W-:-:S03]  /*0320*/  FMUL R10, R9, R10 ;  /* 0x0000000a090a7220 */ /* 0x000fc60000400000 */
[C-C-:B--2---:R-:W-:Y:S01]  /*0330*/  FFMA R8, R14.reuse, R8, R17.reuse ;  /* 0x000000080e087223 */ /* 0x144fe20000000011 */
[----:B------:R-:W-:-:S04]  /*0340*/  FFMA R10, R14, R10, R17 ;  /* 0x0000000a0e0a7223 */ /* 0x000fc80000000011 */
[----:B------:R-:W-:Y:S02]  /*0350*/  FSETP.GEU.AND P0, PT, R8, RZ, PT ;  /* 0x000000ff0800720b */ /* 0x000fe40003f0e000 */
[----:B------:R-:W-:Y:S02]  /*0360*/  FSETP.GEU.AND P1, PT, R10, RZ, PT ;  /* 0x000000ff0a00720b */ /* 0x000fe40003f2e000 */
[----:B------:R-:W-:Y:S02]  /*0370*/  FSEL R8, R8, RZ, P0 ;  /* 0x000000ff08087208 */ /* 0x000fe40000000000 */
[----:B------:R-:W-:Y:S01]  /*0380*/  FSEL R9, R10, RZ, P1 ;  /* 0x000000ff0a097208 */ /* 0x000fe20000800000 */
[----:B------:R-:W-:Y:S04]  /*0390*/  STG.E.64 desc[UR4][R2.64], R6 ;  /* 0x0000000602007986 */ /* 0x000fe8000c101b04 */
[----:B------:R-:W-:Y:S01]  /*03a0*/  STG.E.64 desc[UR4][R4.64], R8 ;  /* 0x0000000804007986 */ /* 0x000fe2000c101b04 */
[----:B------:R-:W-:Y:S05]  /*03b0*/  EXIT ;  /* 0x000000000000794d */ /* 0x000fea0003800000 */
.L_x_0:
[----:B------:R-:W-:-:S00]  /*03c0*/  BRA `(.L_x_0) ;  /* 0xfffffffc00fc7947 */ /* 0x000fc0000383ffff */
[----:B------:R-:W-:-:S00]  /*03d0*/  NOP ;  /* 0x0000000000007918 */ /* 0x000fc00000000000 */
        /* <DEDUP_REMOVED lines=10> */
.L_x_1:


//--------------------- .nv.global.init           --------------------------
	.section	.nv.global.init,"aw",@progbits
.nv.global.init:
	.type		_$_str,@object
	.size		_$_str,(_$_str_$_2 - _$_str)
_$_str:
        /*0000*/ 	.byte	0x5f, 0x5f, 0x43, 0x55, 0x44, 0x41, 0x5f, 0x46, 0x54, 0x5a, 0x00
	.type		_$_str_$_2,@object
	.size		_$_str_$_2,(.L_1 - _$_str_$_2)
_$_str_$_2:
        /*000b*/ 	.byte	0x5f, 0x5f, 0x43, 0x55, 0x44, 0x41, 0x5f, 0x50, 0x52, 0x45, 0x43, 0x5f, 0x53, 0x51, 0x52, 0x54
        /*001b*/ 	.byte	0x00
.L_1:


//--------------------- .nv.constant0.triton_poi_fused__native_batch_norm_legit_no_training_convolution_relu_57 --------------------------
	.section	.nv.constant0.triton_poi_fused__native_batch_norm_legit_no_training_convolution_relu_57,"a",@progbits
	.sectionflags	@""
	.align	4
.nv.constant0.triton_poi_fused__native_batch_norm_legit_no_training_convolution_relu_57:
	.zero		588
